	.headerflags	@"EF_CUDA_TEXMODE_UNIFIED EF_CUDA_64BIT_ADDRESS EF_CUDA_ACCELERATORS EF_CUDA_SM90 EF_CUDA_VIRTUAL_SM(EF_CUDA_SM90)"
	.elftype	@"ET_EXEC"


//--------------------- .nv.info                  --------------------------
	.section	.nv.info,"",@"SHT_CUDA_INFO"
	.align	4


	//----- nvinfo : EIATTR_REGCOUNT
	.align		4
        /*0000*/ 	.byte	0x04, 0x2f
        /*0002*/ 	.short	(.L_1 - .L_0)
	.align		4
.L_0:
        /*0004*/ 	.word	index@(triton_poi_fused_cat_1)
        /*0008*/ 	.word	0x00000022


	//----- nvinfo : EIATTR_MIN_STACK_SIZE
	.align		4
.L_1:
        /*000c*/ 	.byte	0x04, 0x12
        /*000e*/ 	.short	(.L_3 - .L_2)
	.align		4
.L_2:
        /*0010*/ 	.word	index@(triton_poi_fused_cat_1)
        /*0014*/ 	.word	0x00000000


	//----- nvinfo : EIATTR_FRAME_SIZE
	.align		4
.L_3:
        /*0018*/ 	.byte	0x04, 0x11
        /*001a*/ 	.short	(.L_5 - .L_4)
	.align		4
.L_4:
        /*001c*/ 	.word	index@(triton_poi_fused_cat_1)
        /*0020*/ 	.word	0x00000000


	//----- nvinfo : EIATTR_MIN_STACK_SIZE
	.align		4
.L_5:
        /*0024*/ 	.byte	0x04, 0x12
        /*0026*/ 	.short	(.L_7 - .L_6)
	.align		4
.L_6:
        /*0028*/ 	.word	index@(triton_poi_fused_cat_1)
        /*002c*/ 	.word	0x00000000
.L_7:


//--------------------- .nv.info.triton_poi_fused_cat_1 --------------------------
	.section	.nv.info.triton_poi_fused_cat_1,"",@"SHT_CUDA_INFO"
	.sectionflags	@""
	.align	4


	//----- nvinfo : EIATTR_CUDA_API_VERSION
	.align		4
        /*0000*/ 	.byte	0x04, 0x37
        /*0002*/ 	.short	(.L_9 - .L_8)
.L_8:
        /*0004*/ 	.word	0x0000007c


	//----- nvinfo : EIATTR_KPARAM_INFO
	.align		4
.L_9:
        /*0008*/ 	.byte	0x04, 0x17
        /*000a*/ 	.short	(.L_11 - .L_10)
.L_10:
        /*000c*/ 	.word	0x00000000
        /*0010*/ 	.short	0x0006
        /*0012*/ 	.short	0x0030
        /*0014*/ 	.byte	0x00, 0xf0, 0x11, 0x00


	//----- nvinfo : EIATTR_KPARAM_INFO
	.align		4
.L_11:
        /*0018*/ 	.byte	0x04, 0x17
        /*001a*/ 	.short	(.L_13 - .L_12)
.L_12:
        /*001c*/ 	.word	0x00000000
        /*0020*/ 	.short	0x0005
        /*0022*/ 	.short	0x0028
        /*0024*/ 	.byte	0x00, 0xf4, 0x21, 0x00


	//----- nvinfo : EIATTR_KPARAM_INFO
	.align		4
.L_13:
        /*0028*/ 	.byte	0x04, 0x17
        /*002a*/ 	.short	(.L_15 - .L_14)
.L_14:
        /*002c*/ 	.word	0x00000000
        /*0030*/ 	.short	0x0004
        /*0032*/ 	.short	0x0020
        /*0034*/ 	.byte	0x00, 0xf4, 0x21, 0x00


	//----- nvinfo : EIATTR_KPARAM_INFO
	.align		4
.L_15:
        /*0038*/ 	.byte	0x04, 0x17
        /*003a*/ 	.short	(.L_17 - .L_16)
.L_16:
        /*003c*/ 	.word	0x00000000
        /*0040*/ 	.short	0x0003
        /*0042*/ 	.short	0x0018
        /*0044*/ 	.byte	0x00, 0xf4, 0x21, 0x00


	//----- nvinfo : EIATTR_KPARAM_INFO
	.align		4
.L_17:
        /*0048*/ 	.byte	0x04, 0x17
        /*004a*/ 	.short	(.L_19 - .L_18)
.L_18:
        /*004c*/ 	.word	0x00000000
        /*0050*/ 	.short	0x0002
        /*0052*/ 	.short	0x0010
        /*0054*/ 	.byte	0x00, 0xf4, 0x21, 0x00


	//----- nvinfo : EIATTR_KPARAM_INFO
	.align		4
.L_19:
        /*0058*/ 	.byte	0x04, 0x17
        /*005a*/ 	.short	(.L_21 - .L_20)
.L_20:
        /*005c*/ 	.word	0x00000000
        /*0060*/ 	.short	0x0001
        /*0062*/ 	.short	0x0008
        /*0064*/ 	.byte	0x00, 0xf4, 0x21, 0x00


	//----- nvinfo : EIATTR_KPARAM_INFO
	.align		4
.L_21:
        /*0068*/ 	.byte	0x04, 0x17
        /*006a*/ 	.short	(.L_23 - .L_22)
.L_22:
        /*006c*/ 	.word	0x00000000
        /*0070*/ 	.short	0x0000
        /*0072*/ 	.short	0x0000
        /*0074*/ 	.byte	0x00, 0xf4, 0x21, 0x00


	//----- nvinfo : EIATTR_SPARSE_MMA_MASK
	.align		4
.L_23:
        /*0078*/ 	.byte	0x03, 0x50
        /*007a*/ 	.short	0x0000


	//----- nvinfo : EIATTR_MAXREG_COUNT
	.align		4
        /*007c*/ 	.byte	0x03, 0x1b
        /*007e*/ 	.short	0x00ff


	//----- nvinfo : EIATTR_EXIT_INSTR_OFFSETS
	.align		4
        /*0080*/ 	.byte	0x04, 0x1c
        /*0082*/ 	.short	(.L_25 - .L_24)


	//   ....[0]....
.L_24:
        /*0084*/ 	.word	0x00000b30


	//----- nvinfo : EIATTR_REQNTID
	.align		4
.L_25:
        /*0088*/ 	.byte	0x04, 0x10
        /*008a*/ 	.short	(.L_27 - .L_26)
.L_26:
        /*008c*/ 	.word	0x00000080
        /*0090*/ 	.word	0x00000001
        /*0094*/ 	.word	0x00000001


	//----- nvinfo : EIATTR_CBANK_PARAM_SIZE
	.align		4
.L_27:
        /*0098*/ 	.byte	0x03, 0x19
        /*009a*/ 	.short	0x0034


	//----- nvinfo : EIATTR_PARAM_CBANK
	.align		4
        /*009c*/ 	.byte	0x04, 0x0a
        /*009e*/ 	.short	(.L_29 - .L_28)
	.align		4
.L_28:
        /*00a0*/ 	.word	index@(.nv.constant0.triton_poi_fused_cat_1)
        /*00a4*/ 	.short	0x0210
        /*00a6*/ 	.short	0x0034


	//----- nvinfo : EIATTR_SW_WAR
	.align		4
.L_29:
        /*00a8*/ 	.byte	0x04, 0x36
        /*00aa*/ 	.short	(.L_31 - .L_30)
.L_30:
        /*00ac*/ 	.word	0x00000008
.L_31:


//--------------------- .nv.callgraph             --------------------------
	.section	.nv.callgraph,"",@"SHT_CUDA_CALLGRAPH"
	.align	4
	.sectionentsize	8
	.align		4
        /*0000*/ 	.word	0x00000000
	.align		4
        /*0004*/ 	.word	0xffffffff
	.align		4
        /*0008*/ 	.word	0x00000000
	.align		4
        /*000c*/ 	.word	0xfffffffe
	.align		4
        /*0010*/ 	.word	0x00000000
	.align		4
        /*0014*/ 	.word	0xfffffffd
	.align		4
        /*0018*/ 	.word	0x00000000
	.align		4
        /*001c*/ 	.word	0xfffffffc


//--------------------- .text.triton_poi_fused_cat_1 --------------------------
	.section	.text.triton_poi_fused_cat_1,"ax",@progbits
	.align	128
        .global         triton_poi_fused_cat_1
        .type           triton_poi_fused_cat_1,@function
        .size           triton_poi_fused_cat_1,(.L_x_1 - triton_poi_fused_cat_1)
        .other          triton_poi_fused_cat_1,@"STO_CUDA_ENTRY STV_DEFAULT"
triton_poi_fused_cat_1:
.text.triton_poi_fused_cat_1:
[----:B------:R-:W-:Y:S01]  /*0000*/  LDC R1, c[0x0][0x28] ;  /* 0x00000a00ff017b82 */ /* 0x000fe20000000800 */
[----:B------:R-:W1:Y:S07]  /*0010*/  S2R R0, SR_TID.X ;  /* 0x0000000000007919 */ /* 0x000e6e0000002100 */
[----:B------:R-:W2:Y:S01]  /*0020*/  LDC.64 R20, c[0x0][0x230] ;  /* 0x00008c00ff147b82 */ /* 0x000ea20000000a00 */
[----:B------:R-:W-:Y:S02]  /*0030*/  CS2R R14, SRZ ;  /* 0x00000000000e7805 */ /* 0x000fe4000001ff00 */
[----:B------:R-:W-:Y:S01]  /*0040*/  CS2R R16, SRZ ;  /* 0x0000000000107805 */ /* 0x000fe2000001ff00 */
[----:B------:R-:W3:Y:S01]  /*0050*/  S2R R3, SR_CTAID.X ;  /* 0x0000000000037919 */ /* 0x000ee20000002500 */
[----:B------:R-:W-:-:S02]  /*0060*/  CS2R R18, SRZ ;  /* 0x0000000000127805 */ /* 0x000fc4000001ff00 */
[----:B------:R-:W-:Y:S01]  /*0070*/  CS2R R24, SRZ ;  /* 0x0000000000187805 */ /* 0x000fe2000001ff00 */
[----:B------:R-:W-:Y:S01]  /*0080*/  ULDC.64 UR4, c[0x0][0x208] ;  /* 0x0000820000047ab9 */ /* 0x000fe20000000a00 */
[----:B------:R-:W4:Y:S01]  /*0090*/  LDC.64 R10, c[0x0][0x228] ;  /* 0x00008a00ff0a7b82 */ /* 0x000f220000000a00 */
[----:B-1----:R-:W-:Y:S01]  /*00a0*/  IMAD.SHL.U32 R0, R0, 0x4, RZ ;  /* 0x0000000400007824 */ /* 0x002fe200078e00ff */
[----:B---3--:R-:W-:-:S04]  /*00b0*/  SHF.R.S32.HI R5, RZ, 0x15, R3 ;  /* 0x00000015ff057819 */ /* 0x008fc80000011403 */
[----:B------:R-:W-:Y:S02]  /*00c0*/  LOP3.LUT R0, R0, 0x1fc, RZ, 0xc0, !PT ;  /* 0x000001fc00007812 */ /* 0x000fe400078ec0ff */
[----:B------:R-:W-:-:S03]  /*00d0*/  SGXT R5, R5, 0x1 ;  /* 0x000000010505781a */ /* 0x000fc60000000200 */
[----:B------:R-:W-:-:S05]  /*00e0*/  IMAD R0, R3, 0x400, R0 ;  /* 0x0000040003007824 */ /* 0x000fca00078e0200 */
[----:B------:R-:W-:Y:S02]  /*00f0*/  LEA.HI R2, R5, R0, RZ, 0xc ;  /* 0x0000000005027211 */ /* 0x000fe400078f60ff */
[----:B------:R-:W-:Y:S02]  /*0100*/  SHF.R.S32.HI R3, RZ, 0x1f, R0 ;  /* 0x0000001fff037819 */ /* 0x000fe40000011400 */
[----:B------:R-:W-:Y:S02]  /*0110*/  SHF.R.S32.HI R8, RZ, 0xc, R2 ;  /* 0x0000000cff087819 */ /* 0x000fe40000011402 */
[----:B------:R-:W-:Y:S02]  /*0120*/  LOP3.LUT R7, R2, 0xfffff000, RZ, 0xc0, !PT ;  /* 0xfffff00002077812 */ /* 0x000fe400078ec0ff */
[----:B------:R-:W-:Y:S02]  /*0130*/  LEA.HI R4, R8, R8, RZ, 0x6 ;  /* 0x0000000808047211 */ /* 0x000fe400078f30ff */
[----:B------:R-:W-:Y:S01]  /*0140*/  LEA.HI R22, R3, R0, RZ, 0x12 ;  /* 0x0000000003167211 */ /* 0x000fe200078f90ff */
[----:B------:R-:W-:Y:S01]  /*0150*/  IMAD.IADD R26, R0, 0x1, -R7 ;  /* 0x00000001001a7824 */ /* 0x000fe200078e0a07 */
[----:B------:R-:W-:-:S02]  /*0160*/  LOP3.LUT R9, R4, 0xffffffc0, RZ, 0xc0, !PT ;  /* 0xffffffc004097812 */ /* 0x000fc400078ec0ff */
[----:B------:R-:W-:-:S03]  /*0170*/  SHF.R.S32.HI R3, RZ, 0x12, R22 ;  /* 0x00000012ff037819 */ /* 0x000fc60000011416 */
[----:B------:R-:W-:Y:S02]  /*0180*/  IMAD.IADD R8, R8, 0x1, -R9 ;  /* 0x0000000108087824 */ /* 0x000fe400078e0a09 */
[----:B------:R-:W-:Y:S02]  /*0190*/  IMAD R3, R3, 0x10000, R26 ;  /* 0x0001000003037824 */ /* 0x000fe400078e021a */
[C---:B------:R-:W-:Y:S01]  /*01a0*/  VIADD R2, R8.reuse, 0xffffffd0 ;  /* 0xffffffd008027836 */ /* 0x040fe20000000000 */
[----:B------:R-:W-:Y:S01]  /*01b0*/  ISETP.GT.AND P4, PT, R8, 0x2f, PT ;  /* 0x0000002f0800780c */ /* 0x000fe20003f84270 */
[----:B------:R-:W-:Y:S02]  /*01c0*/  IMAD.MOV.U32 R9, RZ, RZ, RZ ;  /* 0x000000ffff097224 */ /* 0x000fe400078e00ff */
[C---:B------:R-:W-:Y:S02]  /*01d0*/  IMAD R7, R2.reuse, 0x1000, R3 ;  /* 0x0000100002077824 */ /* 0x040fe400078e0203 */
[----:B--2---:R-:W-:-:S04]  /*01e0*/  IMAD.WIDE R2, R2, 0x4, R20 ;  /* 0x0000000402027825 */ /* 0x004fc800078e0214 */
[----:B----4-:R-:W-:-:S04]  /*01f0*/  IMAD.WIDE R6, R7, 0x4, R10 ;  /* 0x0000000407067825 */ /* 0x010fc800078e020a */
[----:B------:R-:W2:Y:S04]  /*0200*/  @P4 LDG.E.EL R15, desc[UR4][R2.64] ;  /* 0x00000004020f4981 */ /* 0x000ea8000c2e1900 */
[----:B------:R1:W3:Y:S04]  /*0210*/  @P4 LDG.E.128 R16, desc[UR4][R6.64] ;  /* 0x0000000406104981 */ /* 0x0002e8000c1e1d00 */
[----:B------:R-:W4:Y:S04]  /*0220*/  @P4 LDG.E.EL R9, desc[UR4][R2.64] ;  /* 0x0000000402094981 */ /* 0x000f28000c2e1900 */
[----:B------:R-:W5:Y:S01]  /*0230*/  @P4 LDG.E.EL R25, desc[UR4][R2.64] ;  /* 0x0000000402194981 */ /* 0x000f62000c2e1900 */
[----:B------:R-:W-:-:S03]  /*0240*/  VIADD R30, R0, 0x200 ;  /* 0x00000200001e7836 */ /* 0x000fc60000000000 */
[----:B------:R1:W5:Y:S02]  /*0250*/  @P4 LDG.E.EL R14, desc[UR4][R2.64] ;  /* 0x00000004020e4981 */ /* 0x000364000c2e1900 */
[----:B------:R-:W-:-:S04]  /*0260*/  LEA.HI R5, R5, R30, RZ, 0xc ;  /* 0x0000001e05057211 */ /* 0x000fc800078f60ff */
[----:B------:R-:W-:Y:S02]  /*0270*/  SHF.R.S32.HI R12, RZ, 0xc, R5 ;  /* 0x0000000cff0c7819 */ /* 0x000fe40000011405 */
[----:B------:R-:W-:Y:S02]  /*0280*/  SHF.R.S32.HI R27, RZ, 0x1f, R30 ;  /* 0x0000001fff1b7819 */ /* 0x000fe4000001141e */
[----:B------:R-:W-:Y:S02]  /*0290*/  LEA.HI R4, R12, R12, RZ, 0x6 ;  /* 0x0000000c0c047211 */ /* 0x000fe400078f30ff */
[----:B------:R-:W-:Y:S02]  /*02a0*/  LOP3.LUT R13, R5, 0xfffff000, RZ, 0xc0, !PT ;  /* 0xfffff000050d7812 */ /* 0x000fe400078ec0ff */
[----:B------:R-:W-:Y:S02]  /*02b0*/  LEA.HI R27, R27, R30, RZ, 0x12 ;  /* 0x0000001e1b1b7211 */ /* 0x000fe400078f90ff */
[----:B------:R-:W-:Y:S01]  /*02c0*/  LOP3.LUT R5, R4, 0xffffffc0, RZ, 0xc0, !PT ;  /* 0xffffffc004057812 */ /* 0x000fe200078ec0ff */
[----:B------:R-:W-:Y:S01]  /*02d0*/  IMAD.IADD R13, R30, 0x1, -R13 ;  /* 0x000000011e0d7824 */ /* 0x000fe200078e0a0d */
[----:B------:R-:W-:-:S03]  /*02e0*/  SHF.R.S32.HI R4, RZ, 0x12, R27 ;  /* 0x00000012ff047819 */ /* 0x000fc6000001141b */
[----:B------:R-:W-:Y:S02]  /*02f0*/  IMAD.IADD R12, R12, 0x1, -R5 ;  /* 0x000000010c0c7824 */ /* 0x000fe400078e0a05 */
[----:B------:R-:W-:Y:S02]  /*0300*/  IMAD R4, R4, 0x10000, R13 ;  /* 0x0001000004047824 */ /* 0x000fe400078e020d */
[C---:B------:R-:W-:Y:S01]  /*0310*/  VIADD R5, R12.reuse, 0xffffffd0 ;  /* 0xffffffd00c057836 */ /* 0x040fe20000000000 */
[----:B------:R-:W-:-:S03]  /*0320*/  ISETP.GT.AND P3, PT, R12, 0x2f, PT ;  /* 0x0000002f0c00780c */ /* 0x000fc60003f64270 */
[C---:B-1----:R-:W-:Y:S02]  /*0330*/  IMAD R7, R5.reuse, 0x1000, R4 ;  /* 0x0000100005077824 */ /* 0x042fe400078e0204 */
[----:B------:R-:W-:Y:S01]  /*0340*/  IMAD.WIDE R20, R5, 0x4, R20 ;  /* 0x0000000405147825 */ /* 0x000fe200078e0214 */
[----:B------:R-:W-:-:S03]  /*0350*/  CS2R R4, SRZ ;  /* 0x0000000000047805 */ /* 0x000fc6000001ff00 */
[----:B------:R-:W-:Y:S01]  /*0360*/  IMAD.WIDE R10, R7, 0x4, R10 ;  /* 0x00000004070a7825 */ /* 0x000fe200078e020a */
[----:B------:R-:W-:-:S03]  /*0370*/  CS2R R6, SRZ ;  /* 0x0000000000067805 */ /* 0x000fc6000001ff00 */
[----:B------:R-:W-:Y:S01]  /*0380*/  IMAD.MOV.U32 R23, RZ, RZ, RZ ;  /* 0x000000ffff177224 */ /* 0x000fe200078e00ff */
[----:B------:R-:W5:Y:S01]  /*0390*/  @P3 LDG.E.EL R24, desc[UR4][R20.64] ;  /* 0x0000000414183981 */ /* 0x000f62000c2e1900 */
[----:B------:R-:W-:Y:S02]  /*03a0*/  LOP3.LUT R29, R22, 0xfffc0000, RZ, 0xc0, !PT ;  /* 0xfffc0000161d7812 */ /* 0x000fe400078ec0ff */
[----:B------:R-:W-:Y:S01]  /*03b0*/  CS2R R2, SRZ ;  /* 0x0000000000027805 */ /* 0x000fe2000001ff00 */
[----:B------:R5:W5:Y:S04]  /*03c0*/  @P3 LDG.E.128 R4, desc[UR4][R10.64] ;  /* 0x000000040a043981 */ /* 0x000b68000c1e1d00 */
[----:B------:R-:W5:Y:S01]  /*03d0*/  @P3 LDG.E.EL R23, desc[UR4][R20.64] ;  /* 0x0000000414173981 */ /* 0x000f62000c2e1900 */
[----:B------:R-:W-:-:S02]  /*03e0*/  IMAD.IADD R31, R29, 0x1, R26 ;  /* 0x000000011d1f7824 */ /* 0x000fc400078e021a */
[----:B------:R-:W1:Y:S01]  /*03f0*/  LDC.64 R28, c[0x0][0x220] ;  /* 0x00008800ff1c7b82 */ /* 0x000e620000000a00 */
[----:B------:R-:W5:Y:S01]  /*0400*/  @P3 LDG.E.EL R3, desc[UR4][R20.64] ;  /* 0x0000000414033981 */ /* 0x000f62000c2e1900 */
[----:B------:R-:W-:Y:S02]  /*0410*/  LOP3.LUT R22, R27, 0xfffc0000, RZ, 0xc0, !PT ;  /* 0xfffc00001b167812 */ /* 0x000fe400078ec0ff */
[----:B------:R-:W-:Y:S01]  /*0420*/  ISETP.GE.AND P2, PT, R8, 0x10, PT ;  /* 0x000000100800780c */ /* 0x000fe20003f46270 */
[----:B------:R1:W5:Y:S02]  /*0430*/  @P3 LDG.E.EL R2, desc[UR4][R20.64] ;  /* 0x0000000414023981 */ /* 0x000364000c2e1900 */
[----:B------:R-:W-:Y:S02]  /*0440*/  IMAD.IADD R13, R22, 0x1, R13 ;  /* 0x00000001160d7824 */ /* 0x000fe400078e020d */
[C---:B------:R-:W-:Y:S01]  /*0450*/  IMAD R22, R8.reuse, 0x1000, R31 ;  /* 0x0000100008167824 */ /* 0x040fe200078e021f */
[----:B------:R-:W-:-:S04]  /*0460*/  LOP3.LUT R8, R8, 0xfffffff0, RZ, 0xc0, !PT ;  /* 0xfffffff008087812 */ /* 0x000fc800078ec0ff */
[C---:B------:R-:W-:Y:S02]  /*0470*/  ISETP.NE.AND P5, PT, R8.reuse, 0x20, PT ;  /* 0x000000200800780c */ /* 0x040fe40003fa5270 */
[----:B------:R-:W-:Y:S01]  /*0480*/  ISETP.NE.AND P1, PT, R8, 0x10, PT ;  /* 0x000000100800780c */ /* 0x000fe20003f25270 */
[----:B------:R-:W-:Y:S01]  /*0490*/  IMAD.MOV.U32 R8, RZ, RZ, RZ ;  /* 0x000000ffff087224 */ /* 0x000fe200078e00ff */
[----:B--2---:R-:W-:Y:S02]  /*04a0*/  SEL R26, R15, RZ, P4 ;  /* 0x000000ff0f1a7207 */ /* 0x004fe40002000000 */
[----:B---3--:R-:W-:Y:S02]  /*04b0*/  SEL R17, R17, RZ, P4 ;  /* 0x000000ff11117207 */ /* 0x008fe40002000000 */
[----:B------:R-:W-:Y:S02]  /*04c0*/  SEL R16, R16, RZ, P4 ;  /* 0x000000ff10107207 */ /* 0x000fe40002000000 */
[----:B----4-:R-:W-:-:S02]  /*04d0*/  SEL R9, R9, RZ, P4 ;  /* 0x000000ff09097207 */ /* 0x010fc40002000000 */
[----:B------:R-:W-:Y:S02]  /*04e0*/  SEL R15, R18, RZ, P4 ;  /* 0x000000ff120f7207 */ /* 0x000fe40002000000 */
[----:B-----5:R-:W-:Y:S01]  /*04f0*/  SEL R10, R25, RZ, P4 ;  /* 0x000000ff190a7207 */ /* 0x020fe20002000000 */
[----:B-1----:R-:W-:Y:S01]  /*0500*/  FADD R21, R17, R26 ;  /* 0x0000001a11157221 */ /* 0x002fe20000000000 */
[----:B------:R-:W-:Y:S02]  /*0510*/  VIADD R17, R22, 0xfffe0000 ;  /* 0xfffe000016117836 */ /* 0x000fe40000000000 */
[----:B------:R-:W-:Y:S01]  /*0520*/  FADD R20, R16, R9 ;  /* 0x0000000910147221 */ /* 0x000fe20000000000 */
[----:B------:R-:W-:Y:S02]  /*0530*/  IMAD.MOV.U32 R9, RZ, RZ, RZ ;  /* 0x000000ffff097224 */ /* 0x000fe400078e00ff */
[----:B------:R-:W-:Y:S01]  /*0540*/  FADD R15, R15, R10 ;  /* 0x0000000a0f0f7221 */ /* 0x000fe20000000000 */
[----:B------:R-:W-:Y:S01]  /*0550*/  CS2R R10, SRZ ;  /* 0x00000000000a7805 */ /* 0x000fe2000001ff00 */
[----:B0-----:R-:W-:-:S05]  /*0560*/  IMAD.WIDE R16, R17, 0x4, R28 ;  /* 0x0000000411107825 */ /* 0x001fca00078e021c */
[----:B------:R0:W2:Y:S01]  /*0570*/  @!P5 LDG.E.128 R8, desc[UR4][R16.64] ;  /* 0x000000041008d981 */ /* 0x0000a2000c1e1d00 */
[----:B------:R-:W-:Y:S02]  /*0580*/  SEL R19, R19, RZ, P4 ;  /* 0x000000ff13137207 */ /* 0x000fe40002000000 */
[----:B------:R-:W-:-:S05]  /*0590*/  SEL R14, R14, RZ, P4 ;  /* 0x000000ff0e0e7207 */ /* 0x000fca0002000000 */
[----:B------:R-:W-:Y:S02]  /*05a0*/  FADD R14, R19, R14 ;  /* 0x0000000e130e7221 */ /* 0x000fe40000000000 */
[----:B------:R-:W1:Y:S01]  /*05b0*/  LDC.64 R18, c[0x0][0x218] ;  /* 0x00008600ff127b82 */ /* 0x000e620000000a00 */
[----:B------:R-:W-:Y:S02]  /*05c0*/  IMAD R13, R12, 0x1000, R13 ;  /* 0x000010000c0d7824 */ /* 0x000fe400078e020d */
[----:B0-----:R-:W-:Y:S01]  /*05d0*/  VIADD R17, R22, 0xffff0000 ;  /* 0xffff000016117836 */ /* 0x001fe20000000000 */
[----:B------:R-:W-:Y:S02]  /*05e0*/  SEL R25, R24, RZ, P3 ;  /* 0x000000ff18197207 */ /* 0x000fe40001800000 */
[----:B------:R-:W-:Y:S02]  /*05f0*/  SEL R4, R4, RZ, P3 ;  /* 0x000000ff04047207 */ /* 0x000fe40001800000 */
[----:B------:R-:W-:-:S02]  /*0600*/  SEL R5, R5, RZ, P3 ;  /* 0x000000ff05057207 */ /* 0x000fc40001800000 */
[----:B------:R-:W-:Y:S01]  /*0610*/  SEL R24, R23, RZ, P3 ;  /* 0x000000ff17187207 */ /* 0x000fe20001800000 */
[----:B------:R-:W-:Y:S01]  /*0620*/  FADD R25, R4, R25 ;  /* 0x0000001904197221 */ /* 0x000fe20000000000 */
[----:B------:R-:W-:Y:S02]  /*0630*/  SEL R7, R7, RZ, P3 ;  /* 0x000000ff07077207 */ /* 0x000fe40001800000 */
[----:B------:R-:W-:Y:S01]  /*0640*/  SEL R4, R3, RZ, P3 ;  /* 0x000000ff03047207 */ /* 0x000fe20001800000 */
[----:B------:R-:W-:Y:S01]  /*0650*/  FADD R24, R5, R24 ;  /* 0x0000001805187221 */ /* 0x000fe20000000000 */
[----:B------:R-:W-:Y:S02]  /*0660*/  VIADD R5, R13, 0xffff0000 ;  /* 0xffff00000d057836 */ /* 0x000fe40000000000 */
[----:B-1----:R-:W-:-:S04]  /*0670*/  IMAD.WIDE R16, R17, 0x4, R18 ;  /* 0x0000000411107825 */ /* 0x002fc800078e0212 */
[----:B------:R-:W-:Y:S01]  /*0680*/  FADD R3, R7, R4 ;  /* 0x0000000407037221 */ /* 0x000fe20000000000 */
[----:B------:R-:W-:Y:S02]  /*0690*/  IMAD.WIDE R18, R5, 0x4, R18 ;  /* 0x0000000405127825 */ /* 0x000fe400078e0212 */
[----:B------:R-:W0:Y:S01]  /*06a0*/  LDC.64 R4, c[0x0][0x210] ;  /* 0x00008400ff047b82 */ /* 0x000e220000000a00 */
[----:B------:R-:W-:Y:S02]  /*06b0*/  SEL R6, R6, RZ, P3 ;  /* 0x000000ff06067207 */ /* 0x000fe40001800000 */
[----:B------:R-:W-:Y:S01]  /*06c0*/  SEL R23, R2, RZ, P3 ;  /* 0x000000ff02177207 */ /* 0x000fe20001800000 */
[----:B------:R-:W-:Y:S02]  /*06d0*/  VIADD R7, R13, 0xfffe0000 ;  /* 0xfffe00000d077836 */ /* 0x000fe40000000000 */
[----:B------:R-:W-:Y:S02]  /*06e0*/  IMAD.MOV.U32 R22, RZ, RZ, RZ ;  /* 0x000000ffff167224 */ /* 0x000fe400078e00ff */
[----:B------:R-:W-:Y:S01]  /*06f0*/  FADD R2, R6, R23 ;  /* 0x0000001706027221 */ /* 0x000fe20000000000 */
[----:B------:R-:W-:-:S02]  /*0700*/  IMAD.MOV.U32 R23, RZ, RZ, RZ ;  /* 0x000000ffff177224 */ /* 0x000fc400078e00ff */
[----:B------:R-:W-:Y:S01]  /*0710*/  IMAD.WIDE R28, R7, 0x4, R28 ;  /* 0x00000004071c7825 */ /* 0x000fe200078e021c */
[----:B------:R-:W-:-:S03]  /*0720*/  CS2R R6, SRZ ;  /* 0x0000000000067805 */ /* 0x000fc6000001ff00 */
[----:B0-----:R-:W-:-:S04]  /*0730*/  IMAD.WIDE R30, R30, 0x4, R4 ;  /* 0x000000041e1e7825 */ /* 0x001fc800078e0204 */
[----:B------:R-:W-:Y:S01]  /*0740*/  IMAD.WIDE R4, R0, 0x4, R4 ;  /* 0x0000000400047825 */ /* 0x000fe200078e0204 */
[----:B--2---:R-:W-:Y:S02]  /*0750*/  SEL R8, R8, RZ, !P5 ;  /* 0x000000ff08087207 */ /* 0x004fe40006800000 */
[----:B------:R-:W-:Y:S02]  /*0760*/  SEL R13, R9, RZ, !P5 ;  /* 0x000000ff090d7207 */ /* 0x000fe40006800000 */
[----:B------:R-:W-:Y:S02]  /*0770*/  @P5 SEL R8, R20, RZ, P4 ;  /* 0x000000ff14085207 */ /* 0x000fe40002000000 */
[----:B------:R-:W-:Y:S02]  /*0780*/  @P5 SEL R13, R21, RZ, P4 ;  /* 0x000000ff150d5207 */ /* 0x000fe40002000000 */
[----:B------:R-:W-:-:S06]  /*0790*/  CS2R R20, SRZ ;  /* 0x0000000000147805 */ /* 0x000fcc000001ff00 */
[----:B------:R0:W2:Y:S02]  /*07a0*/  @!P2 LDG.E.128 R20, desc[UR4][R4.64] ;  /* 0x000000040414a981 */ /* 0x0000a4000c1e1d00 */
[----:B0-----:R-:W-:-:S06]  /*07b0*/  CS2R R4, SRZ ;  /* 0x0000000000047805 */ /* 0x001fcc000001ff00 */
[----:B------:R0:W3:Y:S01]  /*07c0*/  @!P1 LDG.E.128 R4, desc[UR4][R16.64] ;  /* 0x0000000410049981 */ /* 0x0000e2000c1e1d00 */
[C---:B------:R-:W-:Y:S02]  /*07d0*/  ISETP.GE.AND P0, PT, R12.reuse, 0x10, PT ;  /* 0x000000100c00780c */ /* 0x040fe40003f06270 */
[----:B------:R-:W-:Y:S02]  /*07e0*/  LOP3.LUT R12, R12, 0xfffffff0, RZ, 0xc0, !PT ;  /* 0xfffffff00c0c7812 */ /* 0x000fe400078ec0ff */
[----:B------:R-:W-:Y:S02]  /*07f0*/  SEL R26, R11, RZ, !P5 ;  /* 0x000000ff0b1a7207 */ /* 0x000fe40006800000 */
[----:B------:R-:W-:Y:S02]  /*0800*/  @P5 SEL R26, R14, RZ, P4 ;  /* 0x000000ff0e1a5207 */ /* 0x000fe40002000000 */
[----:B0-----:R-:W-:Y:S02]  /*0810*/  SEL R16, R10, RZ, !P5 ;  /* 0x000000ff0a107207 */ /* 0x001fe40006800000 */
[----:B------:R-:W-:-:S02]  /*0820*/  @P5 SEL R16, R15, RZ, P4 ;  /* 0x000000ff0f105207 */ /* 0x000fc40002000000 */
[C---:B------:R-:W-:Y:S02]  /*0830*/  ISETP.NE.AND P4, PT, R12.reuse, 0x10, PT ;  /* 0x000000100c00780c */ /* 0x040fe40003f85270 */
[----:B------:R-:W-:Y:S02]  /*0840*/  CS2R R14, SRZ ;  /* 0x00000000000e7805 */ /* 0x000fe4000001ff00 */
[----:B------:R-:W-:Y:S02]  /*0850*/  ISETP.NE.AND P5, PT, R12, 0x20, PT ;  /* 0x000000200c00780c */ /* 0x000fe40003fa5270 */
[----:B------:R-:W-:Y:S02]  /*0860*/  CS2R R10, SRZ ;  /* 0x00000000000a7805 */ /* 0x000fe4000001ff00 */
[----:B--2---:R-:W-:Y:S02]  /*0870*/  SEL R21, R21, RZ, !P2 ;  /* 0x000000ff15157207 */ /* 0x004fe40005000000 */
[----:B------:R-:W-:-:S02]  /*0880*/  SEL R22, R22, RZ, !P2 ;  /* 0x000000ff16167207 */ /* 0x000fc40005000000 */
[----:B---3--:R-:W-:Y:S02]  /*0890*/  SEL R9, R4, RZ, !P1 ;  /* 0x000000ff04097207 */ /* 0x008fe40004800000 */
[----:B------:R-:W-:-:S04]  /*08a0*/  SEL R4, R5, RZ, !P1 ;  /* 0x000000ff05047207 */ /* 0x000fc80004800000 */
[----:B------:R-:W-:Y:S02]  /*08b0*/  @P2 SEL R21, R4, R13, !P1 ;  /* 0x0000000d04152207 */ /* 0x000fe40004800000 */
[----:B------:R-:W-:Y:S02]  /*08c0*/  CS2R R12, SRZ ;  /* 0x00000000000c7805 */ /* 0x000fe4000001ff00 */
[----:B------:R-:W-:-:S04]  /*08d0*/  SEL R5, R6, RZ, !P1 ;  /* 0x000000ff06057207 */ /* 0x000fc80004800000 */
[----:B------:R-:W-:Y:S01]  /*08e0*/  @P2 SEL R22, R5, R16, !P1 ;  /* 0x0000001005162207 */ /* 0x000fe20004800000 */
[----:B------:R0:W2:Y:S01]  /*08f0*/  @!P4 LDG.E.128 R12, desc[UR4][R18.64] ;  /* 0x00000004120cc981 */ /* 0x0000a2000c1e1d00 */
[----:B------:R-:W-:Y:S02]  /*0900*/  CS2R R16, SRZ ;  /* 0x0000000000107805 */ /* 0x000fe4000001ff00 */
[----:B------:R-:W-:Y:S01]  /*0910*/  SEL R20, R20, RZ, !P2 ;  /* 0x000000ff14147207 */ /* 0x000fe20005000000 */
[----:B------:R-:W1:Y:S01]  /*0920*/  LDC.64 R4, c[0x0][0x238] ;  /* 0x00008e00ff047b82 */ /* 0x000e620000000a00 */
[----:B------:R-:W-:Y:S01]  /*0930*/  @P2 SEL R20, R9, R8, !P1 ;  /* 0x0000000809142207 */ /* 0x000fe20004800000 */
[----:B------:R-:W-:Y:S01]  /*0940*/  IMAD.MOV.U32 R8, RZ, RZ, RZ ;  /* 0x000000ffff087224 */ /* 0x000fe200078e00ff */
[----:B0-----:R-:W-:Y:S01]  /*0950*/  CS2R R18, SRZ ;  /* 0x0000000000127805 */ /* 0x001fe2000001ff00 */
[----:B------:R-:W-:-:S05]  /*0960*/  IMAD.MOV.U32 R9, RZ, RZ, RZ ;  /* 0x000000ffff097224 */ /* 0x000fca00078e00ff */
[----:B------:R-:W3:Y:S04]  /*0970*/  @!P5 LDG.E.128 R16, desc[UR4][R28.64] ;  /* 0x000000041c10d981 */ /* 0x000ee8000c1e1d00 */
[----:B------:R-:W4:Y:S01]  /*0980*/  @!P0 LDG.E.128 R8, desc[UR4][R30.64] ;  /* 0x000000041e088981 */ /* 0x000f22000c1e1d00 */
[----:B------:R-:W-:Y:S02]  /*0990*/  SEL R7, R7, RZ, !P1 ;  /* 0x000000ff07077207 */ /* 0x000fe40004800000 */
[----:B------:R-:W-:Y:S02]  /*09a0*/  SEL R23, R23, RZ, !P2 ;  /* 0x000000ff17177207 */ /* 0x000fe40005000000 */
[----:B------:R-:W-:Y:S01]  /*09b0*/  @P2 SEL R23, R7, R26, !P1 ;  /* 0x0000001a07172207 */ /* 0x000fe20004800000 */
[----:B-1----:R-:W-:-:S05]  /*09c0*/  IMAD.WIDE R4, R0, 0x4, R4 ;  /* 0x0000000400047825 */ /* 0x002fca00078e0204 */
[----:B------:R-:W-:Y:S01]  /*09d0*/  STG.E.128 desc[UR4][R4.64], R20 ;  /* 0x0000001404007986 */ /* 0x000fe2000c101d04 */
[----:B--2---:R-:W-:Y:S02]  /*09e0*/  SEL R12, R12, RZ, !P4 ;  /* 0x000000ff0c0c7207 */ /* 0x004fe40006000000 */
[----:B------:R-:W-:Y:S02]  /*09f0*/  SEL R13, R13, RZ, !P4 ;  /* 0x000000ff0d0d7207 */ /* 0x000fe40006000000 */
[----:B------:R-:W-:Y:S02]  /*0a00*/  SEL R14, R14, RZ, !P4 ;  /* 0x000000ff0e0e7207 */ /* 0x000fe40006000000 */
[----:B------:R-:W-:Y:S02]  /*0a10*/  SEL R15, R15, RZ, !P4 ;  /* 0x000000ff0f0f7207 */ /* 0x000fe40006000000 */
[----:B---3--:R-:W-:Y:S02]  /*0a20*/  SEL R16, R16, RZ, !P5 ;  /* 0x000000ff10107207 */ /* 0x008fe40006800000 */
[----:B------:R-:W-:-:S02]  /*0a30*/  SEL R17, R17, RZ, !P5 ;  /* 0x000000ff11117207 */ /* 0x000fc40006800000 */
[----:B------:R-:W-:Y:S02]  /*0a40*/  SEL R18, R18, RZ, !P5 ;  /* 0x000000ff12127207 */ /* 0x000fe40006800000 */
[----:B------:R-:W-:Y:S02]  /*0a50*/  SEL R19, R19, RZ, !P5 ;  /* 0x000000ff13137207 */ /* 0x000fe40006800000 */
[----:B------:R-:W-:Y:S02]  /*0a60*/  @P5 SEL R16, R25, RZ, P3 ;  /* 0x000000ff19105207 */ /* 0x000fe40001800000 */
[----:B------:R-:W-:Y:S02]  /*0a70*/  @P5 SEL R17, R24, RZ, P3 ;  /* 0x000000ff18115207 */ /* 0x000fe40001800000 */
[----:B------:R-:W-:Y:S02]  /*0a80*/  @P5 SEL R18, R2, RZ, P3 ;  /* 0x000000ff02125207 */ /* 0x000fe40001800000 */
[----:B------:R-:W-:-:S02]  /*0a90*/  @P5 SEL R19, R3, RZ, P3 ;  /* 0x000000ff03135207 */ /* 0x000fc40001800000 */
[----:B----4-:R-:W-:Y:S02]  /*0aa0*/  SEL R8, R8, RZ, !P0 ;  /* 0x000000ff08087207 */ /* 0x010fe40004000000 */
[----:B------:R-:W-:Y:S02]  /*0ab0*/  SEL R9, R9, RZ, !P0 ;  /* 0x000000ff09097207 */ /* 0x000fe40004000000 */
[----:B------:R-:W-:Y:S02]  /*0ac0*/  SEL R10, R10, RZ, !P0 ;  /* 0x000000ff0a0a7207 */ /* 0x000fe40004000000 */
[----:B------:R-:W-:Y:S02]  /*0ad0*/  SEL R11, R11, RZ, !P0 ;  /* 0x000000ff0b0b7207 */ /* 0x000fe40004000000 */
[----:B------:R-:W-:Y:S02]  /*0ae0*/  @P0 SEL R8, R12, R16, !P4 ;  /* 0x000000100c080207 */ /* 0x000fe40006000000 */
[----:B------:R-:W-:-:S02]  /*0af0*/  @P0 SEL R9, R13, R17, !P4 ;  /* 0x000000110d090207 */ /* 0x000fc40006000000 */
[----:B------:R-:W-:Y:S02]  /*0b00*/  @P0 SEL R10, R14, R18, !P4 ;  /* 0x000000120e0a0207 */ /* 0x000fe40006000000 */
[----:B------:R-:W-:-:S05]  /*0b10*/  @P0 SEL R11, R15, R19, !P4 ;  /* 0x000000130f0b0207 */ /* 0x000fca0006000000 */
[----:B------:R-:W-:Y:S01]  /*0b20*/  STG.E.128 desc[UR4][R4.64+0x800], R8 ;  /* 0x0008000804007986 */ /* 0x000fe2000c101d04 */
[----:B------:R-:W-:Y:S05]  /*0b30*/  EXIT ;  /* 0x000000000000794d */ /* 0x000fea0003800000 */
.L_x_0:
[----:B------:R-:W-:-:S00]  /*0b40*/  BRA `(.L_x_0) ;  /* 0xfffffffc00fc7947 */ /* 0x000fc0000383ffff */
[----:B------:R-:W-:-:S00]  /*0b50*/  NOP ;  /* 0x0000000000007918 */ /* 0x000fc00000000000 */
        /* <DEDUP_REMOVED lines=10> */
.L_x_1:


//--------------------- .nv.constant0.triton_poi_fused_cat_1 --------------------------
	.section	.nv.constant0.triton_poi_fused_cat_1,"a",@progbits
	.sectionflags	@""
	.align	4
.nv.constant0.triton_poi_fused_cat_1:
	.zero		580
